	.headerflags	@"EF_CUDA_TEXMODE_UNIFIED EF_CUDA_64BIT_ADDRESS EF_CUDA_ACCELERATORS EF_CUDA_SM90 EF_CUDA_VIRTUAL_SM(EF_CUDA_SM90)"
	.elftype	@"ET_EXEC"


//--------------------- .nv.info                  --------------------------
	.section	.nv.info,"",@"SHT_CUDA_INFO"
	.align	4


	//----- nvinfo : EIATTR_REGCOUNT
	.align		4
        /*0000*/ 	.byte	0x04, 0x2f
        /*0002*/ 	.short	(.L_1 - .L_0)
	.align		4
.L_0:
        /*0004*/ 	.word	index@(triton_poi_fused_sigmoid_3)
        /*0008*/ 	.word	0x00000008


	//----- nvinfo : EIATTR_MIN_STACK_SIZE
	.align		4
.L_1:
        /*000c*/ 	.byte	0x04, 0x12
        /*000e*/ 	.short	(.L_3 - .L_2)
	.align		4
.L_2:
        /*0010*/ 	.word	index@(triton_poi_fused_sigmoid_3)
        /*0014*/ 	.word	0x00000000


	//----- nvinfo : EIATTR_FRAME_SIZE
	.align		4
.L_3:
        /*0018*/ 	.byte	0x04, 0x11
        /*001a*/ 	.short	(.L_5 - .L_4)
	.align		4
.L_4:
        /*001c*/ 	.word	index@(triton_poi_fused_sigmoid_3)
        /*0020*/ 	.word	0x00000000


	//----- nvinfo : EIATTR_MIN_STACK_SIZE
	.align		4
.L_5:
        /*0024*/ 	.byte	0x04, 0x12
        /*0026*/ 	.short	(.L_7 - .L_6)
	.align		4
.L_6:
        /*0028*/ 	.word	index@(triton_poi_fused_sigmoid_3)
        /*002c*/ 	.word	0x00000000
.L_7:


//--------------------- .nv.info.triton_poi_fused_sigmoid_3 --------------------------
	.section	.nv.info.triton_poi_fused_sigmoid_3,"",@"SHT_CUDA_INFO"
	.sectionflags	@""
	.align	4


	//----- nvinfo : EIATTR_CUDA_API_VERSION
	.align		4
        /*0000*/ 	.byte	0x04, 0x37
        /*0002*/ 	.short	(.L_9 - .L_8)
.L_8:
        /*0004*/ 	.word	0x0000007c


	//----- nvinfo : EIATTR_KPARAM_INFO
	.align		4
.L_9:
        /*0008*/ 	.byte	0x04, 0x17
        /*000a*/ 	.short	(.L_11 - .L_10)
.L_10:
        /*000c*/ 	.word	0x00000000
        /*0010*/ 	.short	0x0001
        /*0012*/ 	.short	0x0008
        /*0014*/ 	.byte	0x00, 0xf0, 0x11, 0x00


	//----- nvinfo : EIATTR_KPARAM_INFO
	.align		4
.L_11:
        /*0018*/ 	.byte	0x04, 0x17
        /*001a*/ 	.short	(.L_13 - .L_12)
.L_12:
        /*001c*/ 	.word	0x00000000
        /*0020*/ 	.short	0x0000
        /*0022*/ 	.short	0x0000
        /*0024*/ 	.byte	0x00, 0xf4, 0x21, 0x00


	//----- nvinfo : EIATTR_SPARSE_MMA_MASK
	.align		4
.L_13:
        /*0028*/ 	.byte	0x03, 0x50
        /*002a*/ 	.short	0x0000


	//----- nvinfo : EIATTR_MAXREG_COUNT
	.align		4
        /*002c*/ 	.byte	0x03, 0x1b
        /*002e*/ 	.short	0x00ff


	//----- nvinfo : EIATTR_EXIT_INSTR_OFFSETS
	.align		4
        /*0030*/ 	.byte	0x04, 0x1c
        /*0032*/ 	.short	(.L_15 - .L_14)


	//   ....[0]....
.L_14:
        /*0034*/ 	.word	0x000001b0


	//   ....[1]....
        /*0038*/ 	.word	0x000001d0


	//----- nvinfo : EIATTR_REQNTID
	.align		4
.L_15:
        /*003c*/ 	.byte	0x04, 0x10
        /*003e*/ 	.short	(.L_17 - .L_16)
.L_16:
        /*0040*/ 	.word	0x00000080
        /*0044*/ 	.word	0x00000001
        /*0048*/ 	.word	0x00000001


	//----- nvinfo : EIATTR_CRS_STACK_SIZE
	.align		4
.L_17:
        /*004c*/ 	.byte	0x04, 0x1e
        /*004e*/ 	.short	(.L_19 - .L_18)
.L_18:
        /*0050*/ 	.word	0x00000000


	//----- nvinfo : EIATTR_CBANK_PARAM_SIZE
	.align		4
.L_19:
        /*0054*/ 	.byte	0x03, 0x19
        /*0056*/ 	.short	0x000c


	//----- nvinfo : EIATTR_PARAM_CBANK
	.align		4
        /*0058*/ 	.byte	0x04, 0x0a
        /*005a*/ 	.short	(.L_21 - .L_20)
	.align		4
.L_20:
        /*005c*/ 	.word	index@(.nv.constant0.triton_poi_fused_sigmoid_3)
        /*0060*/ 	.short	0x0210
        /*0062*/ 	.short	0x000c


	//----- nvinfo : EIATTR_SW_WAR
	.align		4
.L_21:
        /*0064*/ 	.byte	0x04, 0x36
        /*0066*/ 	.short	(.L_23 - .L_22)
.L_22:
        /*0068*/ 	.word	0x00000008
.L_23:


//--------------------- .nv.callgraph             --------------------------
	.section	.nv.callgraph,"",@"SHT_CUDA_CALLGRAPH"
	.align	4
	.sectionentsize	8
	.align		4
        /*0000*/ 	.word	0x00000000
	.align		4
        /*0004*/ 	.word	0xffffffff
	.align		4
        /*0008*/ 	.word	0x00000000
	.align		4
        /*000c*/ 	.word	0xfffffffe
	.align		4
        /*0010*/ 	.word	0x00000000
	.align		4
        /*0014*/ 	.word	0xfffffffd
	.align		4
        /*0018*/ 	.word	0x00000000
	.align		4
        /*001c*/ 	.word	0xfffffffc


//--------------------- .text.triton_poi_fused_sigmoid_3 --------------------------
	.section	.text.triton_poi_fused_sigmoid_3,"ax",@progbits
	.align	128
        .global         triton_poi_fused_sigmoid_3
        .type           triton_poi_fused_sigmoid_3,@function
        .size           triton_poi_fused_sigmoid_3,(.L_x_3 - triton_poi_fused_sigmoid_3)
        .other          triton_poi_fused_sigmoid_3,@"STO_CUDA_ENTRY STV_DEFAULT"
triton_poi_fused_sigmoid_3:
.text.triton_poi_fused_sigmoid_3:
[----:B------:R-:W0:Y:S02]  /*0000*/  LDC R1, c[0x0][0x28] ;  /* 0x00000a00ff017b82 */ /* 0x000e240000000800 */
[----:B------:R-:W1:Y:S01]  /*0010*/  S2R R0, SR_TID.X ;  /* 0x0000000000007919 */ /* 0x000e620000002100 */
[----:B------:R-:W2:Y:S01]  /*0020*/  LDC.64 R2, c[0x0][0x210] ;  /* 0x00008400ff027b82 */ /* 0x000ea20000000a00 */
[----:B------:R-:W-:Y:S01]  /*0030*/  ULDC.64 UR4, c[0x0][0x208] ;  /* 0x0000820000047ab9 */ /* 0x000fe20000000a00 */
[----:B------:R-:W-:Y:S01]  /*0040*/  BSSY B0, `(.L_x_0) ;  /* 0x0000009000007945 */ /* 0x000fe20003800000 */
[----:B------:R-:W3:Y:S01]  /*0050*/  S2R R5, SR_CTAID.X ;  /* 0x0000000000057919 */ /* 0x000ee20000002500 */
[----:B-1----:R-:W-:-:S04]  /*0060*/  LOP3.LUT R0, R0, 0x7f, RZ, 0xc0, !PT ;  /* 0x0000007f00007812 */ /* 0x002fc800078ec0ff */
[----:B---3--:R-:W-:Y:S01]  /*0070*/  LEA R5, R5, R0, 0x7 ;  /* 0x0000000005057211 */ /* 0x008fe200078e38ff */
[----:B------:R-:W-:-:S03]  /*0080*/  HFMA2.MMA R0, -RZ, RZ, 0, 0 ;  /* 0x00000000ff007435 */ /* 0x000fc600000001ff */
[C---:B------:R-:W-:Y:S01]  /*0090*/  ISETP.GE.AND P0, PT, R5.reuse, 0x100, PT ;  /* 0x000001000500780c */ /* 0x040fe20003f06270 */
[----:B--2---:R-:W-:-:S12]  /*00a0*/  IMAD.WIDE R2, R5, 0x4, R2 ;  /* 0x0000000405027825 */ /* 0x004fd800078e0202 */
[----:B------:R-:W-:Y:S05]  /*00b0*/  @P0 BRA `(.L_x_1) ;  /* 0x0000000000040947 */ /* 0x000fea0003800000 */
[----:B------:R1:W5:Y:S02]  /*00c0*/  LDG.E R0, desc[UR4][R2.64] ;  /* 0x0000000402007981 */ /* 0x000364000c1e1900 */
.L_x_1:
[----:B------:R-:W-:Y:S05]  /*00d0*/  BSYNC B0 ;  /* 0x0000000000007941 */ /* 0x000fea0003800000 */
.L_x_0:
[----:B-----5:R-:W-:Y:S01]  /*00e0*/  FADD R0, RZ, -R0 ;  /* 0x80000000ff007221 */ /* 0x020fe20000000000 */
[----:B------:R-:W-:-:S03]  /*00f0*/  MOV R5, 0x3e800000 ;  /* 0x3e80000000057802 */ /* 0x000fc60000000f00 */
[----:B------:R-:W-:-:S05]  /*0100*/  FMUL R0, R0, 1.4426950216293334961 ;  /* 0x3fb8aa3b00007820 */ /* 0x000fca0000400000 */
[----:B------:R-:W-:-:S13]  /*0110*/  FSETP.GEU.AND P1, PT, R0, -126, PT ;  /* 0xc2fc00000000780b */ /* 0x000fda0003f2e000 */
[----:B------:R-:W-:-:S04]  /*0120*/  @!P1 FMUL R0, R0, 0.5 ;  /* 0x3f00000000009820 */ /* 0x000fc80000400000 */
[----:B------:R-:W2:Y:S02]  /*0130*/  MUFU.EX2 R4, R0 ;  /* 0x0000000000047308 */ /* 0x000ea40000000800 */
[----:B--2---:R-:W-:-:S04]  /*0140*/  @!P1 FMUL R4, R4, R4 ;  /* 0x0000000404049220 */ /* 0x004fc80000400000 */
[----:B------:R-:W-:-:S05]  /*0150*/  FADD R4, R4, 1 ;  /* 0x3f80000004047421 */ /* 0x000fca0000000000 */
[----:B------:R-:W-:-:S04]  /*0160*/  FSETP.GT.AND P1, PT, R4, 8.50705917302346158658e+37, PT ;  /* 0x7e8000000400780b */ /* 0x000fc80003f24000 */
[----:B------:R-:W-:-:S09]  /*0170*/  FSEL R5, R5, 1, P1 ;  /* 0x3f80000005057808 */ /* 0x000fd20000800000 */
[----:B------:R-:W-:-:S06]  /*0180*/  @P1 FMUL R4, R4, 0.25 ;  /* 0x3e80000004041820 */ /* 0x000fcc0000400000 */
[----:B------:R-:W2:Y:S02]  /*0190*/  MUFU.RCP R4, R4 ;  /* 0x0000000400047308 */ /* 0x000ea40000001000 */
[----:B--2---:R-:W-:Y:S01]  /*01a0*/  FMUL R5, R4, R5 ;  /* 0x0000000504057220 */ /* 0x004fe20000400000 */
[----:B------:R-:W-:Y:S06]  /*01b0*/  @P0 EXIT ;  /* 0x000000000000094d */ /* 0x000fec0003800000 */
[----:B------:R-:W-:Y:S01]  /*01c0*/  STG.E desc[UR4][R2.64], R5 ;  /* 0x0000000502007986 */ /* 0x000fe2000c101904 */
[----:B------:R-:W-:Y:S05]  /*01d0*/  EXIT ;  /* 0x000000000000794d */ /* 0x000fea0003800000 */
.L_x_2:
[----:B------:R-:W-:-:S00]  /*01e0*/  BRA `(.L_x_2) ;  /* 0xfffffffc00fc7947 */ /* 0x000fc0000383ffff */
[----:B------:R-:W-:-:S00]  /*01f0*/  NOP ;  /* 0x0000000000007918 */ /* 0x000fc00000000000 */
        /* <DEDUP_REMOVED lines=8> */
.L_x_3:


//--------------------- .nv.constant0.triton_poi_fused_sigmoid_3 --------------------------
	.section	.nv.constant0.triton_poi_fused_sigmoid_3,"a",@progbits
	.sectionflags	@""
	.align	4
.nv.constant0.triton_poi_fused_sigmoid_3:
	.zero		540
